//
// Generated by NVIDIA NVVM Compiler
//
// Compiler Build ID: CL-36424714
// Cuda compilation tools, release 13.0, V13.0.88
// Based on NVVM 20.0.0
//

.version 9.0
.target sm_100
.address_size 64

	// .globl	_Z8smoothenPiS_S_iiii

.visible .entry _Z8smoothenPiS_S_iiii(
	.param .u64 .ptr .align 1 _Z8smoothenPiS_S_iiii_param_0,
	.param .u64 .ptr .align 1 _Z8smoothenPiS_S_iiii_param_1,
	.param .u64 .ptr .align 1 _Z8smoothenPiS_S_iiii_param_2,
	.param .u32 _Z8smoothenPiS_S_iiii_param_3,
	.param .u32 _Z8smoothenPiS_S_iiii_param_4,
	.param .u32 _Z8smoothenPiS_S_iiii_param_5,
	.param .u32 _Z8smoothenPiS_S_iiii_param_6
)
{
	.reg .pred 	%p<87>;
	.reg .b32 	%r<212>;
	.reg .b64 	%rd<28>;

	ld.param.u64 	%rd9, [_Z8smoothenPiS_S_iiii_param_0];
	ld.param.u64 	%rd10, [_Z8smoothenPiS_S_iiii_param_2];
	ld.param.u32 	%r81, [_Z8smoothenPiS_S_iiii_param_3];
	ld.param.u32 	%r82, [_Z8smoothenPiS_S_iiii_param_4];
	cvta.to.global.u64 	%rd1, %rd9;
	cvta.to.global.u64 	%rd2, %rd10;
	mov.u32 	%r85, %tid.x;
	mov.u32 	%r86, %ctaid.x;
	mov.u32 	%r87, %ntid.x;
	mad.lo.s32 	%r1, %r86, %r87, %r85;
	mul.lo.s32 	%r2, %r81, 3;
	mul.lo.s32 	%r88, %r2, %r82;
	setp.ge.s32 	%p1, %r1, %r88;
	@%p1 bra 	$L__BB0_47;
	ld.param.u32 	%r173, [_Z8smoothenPiS_S_iiii_param_5];
	mul.hi.s32 	%r90, %r1, 1431655766;
	shr.u32 	%r91, %r90, 31;
	add.s32 	%r92, %r90, %r91;
	mul.lo.s32 	%r93, %r92, 3;
	sub.s32 	%r3, %r1, %r93;
	rem.s32 	%r4, %r92, %r81;
	shr.u32 	%r94, %r173, 31;
	add.s32 	%r95, %r173, %r94;
	shr.s32 	%r96, %r95, 1;
	neg.s32 	%r5, %r96;
	sub.s32 	%r6, %r4, %r96;
	div.s32 	%r97, %r1, %r2;
	sub.s32 	%r7, %r97, %r96;
	setp.lt.s32 	%p2, %r173, 1;
	mov.b32 	%r186, 0;
	@%p2 bra 	$L__BB0_44;
	ld.param.u32 	%r174, [_Z8smoothenPiS_S_iiii_param_5];
	add.s32 	%r99, %r6, %r174;
	add.s32 	%r100, %r6, 1;
	max.s32 	%r101, %r99, %r100;
	sub.s32 	%r102, %r101, %r6;
	and.b32  	%r8, %r102, 7;
	and.b32  	%r9, %r102, 3;
	sub.s32 	%r103, %r4, %r101;
	add.s32 	%r10, %r103, %r5;
	and.b32  	%r11, %r102, 1;
	and.b32  	%r104, %r102, -8;
	neg.s32 	%r12, %r104;
	mov.b32 	%r186, 0;
	mov.u32 	%r179, %r7;
$L__BB0_3:
	ld.param.u32 	%r175, [_Z8smoothenPiS_S_iiii_param_5];
	setp.gt.u32 	%p3, %r10, -8;
	sub.s32 	%r106, %r179, %r7;
	mul.lo.s32 	%r183, %r106, %r175;
	sub.s32 	%r16, %r183, %r6;
	mul.lo.s32 	%r17, %r179, %r81;
	mov.u32 	%r202, %r6;
	@%p3 bra 	$L__BB0_22;
	add.s32 	%r107, %r6, %r17;
	mad.lo.s32 	%r182, %r107, 3, %r3;
	mov.u32 	%r181, %r12;
	mov.u32 	%r184, %r6;
$L__BB0_5:
	.pragma "nounroll";
	setp.ge.s32 	%p4, %r179, %r82;
	or.b32  	%r108, %r184, %r179;
	setp.lt.s32 	%p5, %r108, 0;
	setp.ge.s32 	%p6, %r184, %r81;
	or.pred  	%p7, %p6, %p4;
	mul.wide.s32 	%rd11, %r183, 4;
	add.s64 	%rd3, %rd2, %rd11;
	mul.wide.s32 	%rd12, %r182, 4;
	add.s64 	%rd4, %rd1, %rd12;
	or.pred  	%p8, %p7, %p5;
	@%p8 bra 	$L__BB0_7;
	ld.global.u32 	%r109, [%rd3];
	ld.global.u32 	%r110, [%rd4];
	mad.lo.s32 	%r186, %r110, %r109, %r186;
$L__BB0_7:
	add.s32 	%r26, %r184, 1;
	or.b32  	%r111, %r26, %r179;
	setp.lt.s32 	%p10, %r111, 0;
	setp.ge.s32 	%p11, %r26, %r81;
	or.pred  	%p12, %p11, %p4;
	or.pred  	%p13, %p12, %p10;
	@%p13 bra 	$L__BB0_9;
	ld.global.u32 	%r112, [%rd3+4];
	ld.global.u32 	%r113, [%rd4+12];
	mad.lo.s32 	%r186, %r113, %r112, %r186;
$L__BB0_9:
	add.s32 	%r29, %r26, 1;
	or.b32  	%r114, %r29, %r179;
	setp.lt.s32 	%p15, %r114, 0;
	setp.ge.s32 	%p16, %r29, %r81;
	or.pred  	%p17, %p16, %p4;
	or.pred  	%p18, %p17, %p15;
	@%p18 bra 	$L__BB0_11;
	ld.global.u32 	%r115, [%rd3+8];
	ld.global.u32 	%r116, [%rd4+24];
	mad.lo.s32 	%r186, %r116, %r115, %r186;
$L__BB0_11:
	add.s32 	%r32, %r29, 1;
	or.b32  	%r117, %r32, %r179;
	setp.lt.s32 	%p20, %r117, 0;
	setp.ge.s32 	%p21, %r32, %r81;
	or.pred  	%p22, %p21, %p4;
	or.pred  	%p23, %p22, %p20;
	@%p23 bra 	$L__BB0_13;
	ld.global.u32 	%r118, [%rd3+12];
	ld.global.u32 	%r119, [%rd4+36];
	mad.lo.s32 	%r186, %r119, %r118, %r186;
$L__BB0_13:
	add.s32 	%r35, %r32, 1;
	or.b32  	%r120, %r35, %r179;
	setp.lt.s32 	%p25, %r120, 0;
	setp.ge.s32 	%p26, %r35, %r81;
	or.pred  	%p27, %p26, %p4;
	or.pred  	%p28, %p27, %p25;
	@%p28 bra 	$L__BB0_15;
	ld.global.u32 	%r121, [%rd3+16];
	ld.global.u32 	%r122, [%rd4+48];
	mad.lo.s32 	%r186, %r122, %r121, %r186;
$L__BB0_15:
	add.s32 	%r38, %r35, 1;
	or.b32  	%r123, %r38, %r179;
	setp.lt.s32 	%p30, %r123, 0;
	setp.ge.s32 	%p31, %r38, %r81;
	or.pred  	%p32, %p31, %p4;
	or.pred  	%p33, %p32, %p30;
	@%p33 bra 	$L__BB0_17;
	ld.global.u32 	%r124, [%rd3+20];
	ld.global.u32 	%r125, [%rd4+60];
	mad.lo.s32 	%r186, %r125, %r124, %r186;
$L__BB0_17:
	add.s32 	%r41, %r38, 1;
	or.b32  	%r126, %r41, %r179;
	setp.lt.s32 	%p35, %r126, 0;
	setp.ge.s32 	%p36, %r41, %r81;
	or.pred  	%p37, %p36, %p4;
	or.pred  	%p38, %p37, %p35;
	@%p38 bra 	$L__BB0_19;
	ld.global.u32 	%r127, [%rd3+24];
	ld.global.u32 	%r128, [%rd4+72];
	mad.lo.s32 	%r186, %r128, %r127, %r186;
$L__BB0_19:
	add.s32 	%r44, %r41, 1;
	or.b32  	%r129, %r44, %r179;
	setp.lt.s32 	%p40, %r129, 0;
	setp.ge.s32 	%p41, %r44, %r81;
	or.pred  	%p42, %p41, %p4;
	or.pred  	%p43, %p42, %p40;
	@%p43 bra 	$L__BB0_21;
	ld.global.u32 	%r130, [%rd3+28];
	ld.global.u32 	%r131, [%rd4+84];
	mad.lo.s32 	%r186, %r131, %r130, %r186;
$L__BB0_21:
	add.s32 	%r202, %r184, 8;
	add.s32 	%r183, %r183, 8;
	add.s32 	%r182, %r182, 24;
	add.s32 	%r181, %r181, 8;
	setp.ne.s32 	%p44, %r181, 0;
	add.s32 	%r184, %r44, 1;
	@%p44 bra 	$L__BB0_5;
$L__BB0_22:
	setp.eq.s32 	%p45, %r8, 0;
	@%p45 bra 	$L__BB0_43;
	add.s32 	%r133, %r8, -1;
	setp.lt.u32 	%p46, %r133, 3;
	@%p46 bra 	$L__BB0_33;
	setp.ge.s32 	%p47, %r179, %r82;
	or.b32  	%r134, %r202, %r179;
	setp.lt.s32 	%p48, %r134, 0;
	setp.ge.s32 	%p49, %r202, %r81;
	or.pred  	%p50, %p49, %p47;
	add.s32 	%r135, %r16, %r202;
	mul.wide.s32 	%rd13, %r135, 4;
	add.s64 	%rd5, %rd2, %rd13;
	add.s32 	%r136, %r202, %r17;
	mad.lo.s32 	%r137, %r136, 3, %r3;
	mul.wide.s32 	%rd14, %r137, 4;
	add.s64 	%rd6, %rd1, %rd14;
	or.pred  	%p51, %p50, %p48;
	@%p51 bra 	$L__BB0_26;
	ld.global.u32 	%r138, [%rd5];
	ld.global.u32 	%r139, [%rd6];
	mad.lo.s32 	%r186, %r139, %r138, %r186;
$L__BB0_26:
	add.s32 	%r140, %r202, 1;
	or.b32  	%r141, %r140, %r179;
	setp.lt.s32 	%p53, %r141, 0;
	setp.ge.s32 	%p54, %r140, %r81;
	or.pred  	%p55, %p54, %p47;
	or.pred  	%p56, %p55, %p53;
	@%p56 bra 	$L__BB0_28;
	ld.global.u32 	%r142, [%rd5+4];
	ld.global.u32 	%r143, [%rd6+12];
	mad.lo.s32 	%r186, %r143, %r142, %r186;
$L__BB0_28:
	add.s32 	%r144, %r202, 2;
	or.b32  	%r145, %r144, %r179;
	setp.lt.s32 	%p58, %r145, 0;
	setp.ge.s32 	%p59, %r144, %r81;
	or.pred  	%p60, %p59, %p47;
	or.pred  	%p61, %p60, %p58;
	@%p61 bra 	$L__BB0_30;
	ld.global.u32 	%r146, [%rd5+8];
	ld.global.u32 	%r147, [%rd6+24];
	mad.lo.s32 	%r186, %r147, %r146, %r186;
$L__BB0_30:
	add.s32 	%r148, %r202, 3;
	or.b32  	%r149, %r148, %r179;
	setp.lt.s32 	%p63, %r149, 0;
	setp.ge.s32 	%p64, %r148, %r81;
	or.pred  	%p65, %p64, %p47;
	or.pred  	%p66, %p65, %p63;
	@%p66 bra 	$L__BB0_32;
	ld.global.u32 	%r150, [%rd5+12];
	ld.global.u32 	%r151, [%rd6+36];
	mad.lo.s32 	%r186, %r151, %r150, %r186;
$L__BB0_32:
	add.s32 	%r202, %r202, 4;
$L__BB0_33:
	setp.eq.s32 	%p67, %r9, 0;
	@%p67 bra 	$L__BB0_43;
	setp.eq.s32 	%p68, %r9, 1;
	@%p68 bra 	$L__BB0_40;
	setp.ge.s32 	%p69, %r179, %r82;
	or.b32  	%r153, %r202, %r179;
	setp.lt.s32 	%p70, %r153, 0;
	setp.ge.s32 	%p71, %r202, %r81;
	or.pred  	%p72, %p71, %p69;
	add.s32 	%r154, %r202, %r17;
	mad.lo.s32 	%r155, %r154, 3, %r3;
	mul.wide.s32 	%rd15, %r155, 4;
	add.s64 	%rd7, %rd1, %rd15;
	or.pred  	%p73, %p72, %p70;
	@%p73 bra 	$L__BB0_37;
	add.s32 	%r156, %r16, %r202;
	mul.wide.s32 	%rd16, %r156, 4;
	add.s64 	%rd17, %rd2, %rd16;
	ld.global.u32 	%r157, [%rd17];
	ld.global.u32 	%r158, [%rd7];
	mad.lo.s32 	%r186, %r158, %r157, %r186;
$L__BB0_37:
	setp.ge.s32 	%p74, %r179, %r82;
	add.s32 	%r159, %r202, 1;
	or.b32  	%r160, %r159, %r179;
	setp.lt.s32 	%p75, %r160, 0;
	setp.ge.s32 	%p76, %r159, %r81;
	or.pred  	%p77, %p76, %p74;
	or.pred  	%p78, %p77, %p75;
	@%p78 bra 	$L__BB0_39;
	add.s32 	%r161, %r16, %r202;
	mul.wide.s32 	%rd18, %r161, 4;
	add.s64 	%rd19, %rd2, %rd18;
	ld.global.u32 	%r162, [%rd19+4];
	ld.global.u32 	%r163, [%rd7+12];
	mad.lo.s32 	%r186, %r163, %r162, %r186;
$L__BB0_39:
	add.s32 	%r202, %r202, 2;
$L__BB0_40:
	setp.eq.s32 	%p79, %r11, 0;
	@%p79 bra 	$L__BB0_43;
	setp.ge.s32 	%p80, %r179, %r82;
	or.b32  	%r164, %r202, %r179;
	setp.lt.s32 	%p81, %r164, 0;
	setp.ge.s32 	%p82, %r202, %r81;
	or.pred  	%p83, %p82, %p80;
	or.pred  	%p84, %p83, %p81;
	@%p84 bra 	$L__BB0_43;
	add.s32 	%r165, %r16, %r202;
	mul.wide.s32 	%rd20, %r165, 4;
	add.s64 	%rd21, %rd2, %rd20;
	ld.global.u32 	%r166, [%rd21];
	add.s32 	%r167, %r202, %r17;
	mad.lo.s32 	%r168, %r167, 3, %r3;
	mul.wide.s32 	%rd22, %r168, 4;
	add.s64 	%rd23, %rd1, %rd22;
	ld.global.u32 	%r169, [%rd23];
	mad.lo.s32 	%r186, %r169, %r166, %r186;
$L__BB0_43:
	ld.param.u32 	%r176, [_Z8smoothenPiS_S_iiii_param_5];
	add.s32 	%r179, %r179, 1;
	add.s32 	%r170, %r7, %r176;
	setp.lt.s32 	%p85, %r179, %r170;
	@%p85 bra 	$L__BB0_3;
$L__BB0_44:
	ld.param.u32 	%r177, [_Z8smoothenPiS_S_iiii_param_6];
	setp.eq.s32 	%p86, %r177, 0;
	@%p86 bra 	$L__BB0_46;
	ld.param.u32 	%r178, [_Z8smoothenPiS_S_iiii_param_6];
	div.s32 	%r186, %r186, %r178;
$L__BB0_46:
	ld.param.u64 	%rd27, [_Z8smoothenPiS_S_iiii_param_1];
	max.s32 	%r171, %r186, 0;
	min.s32 	%r172, %r171, 255;
	cvta.to.global.u64 	%rd24, %rd27;
	mul.wide.s32 	%rd25, %r1, 4;
	add.s64 	%rd26, %rd24, %rd25;
	st.global.u32 	[%rd26], %r172;
$L__BB0_47:
	ret;

}


// ===== COMPILED SASS (sm_100) =====

	.target	sm_100

	.elftype	@"ET_EXEC"


//--------------------- .note.nv.tkinfo           --------------------------
	.section	.note.nv.tkinfo,"",@"SHT_NOTE"
	.sectionflags	@"SHF_NOTE_NV_TKINFO"
	.tkinfo
        /*0018*/ 	.word	0x00000002
        /*0030*/ 	.string	""
        /*0030*/ 	.string	"ptxas"
        /*0030*/ 	.string	"Cuda compilation tools, release 13.0, V13.0.88"
        /*0030*/ 	.string	"Build cuda_13.0.r13.0/compiler.36424714_0"
        /*0030*/ 	.string	"-arch sm_100 -m 64 "



//--------------------- .note.nv.cuinfo           --------------------------
	.section	.note.nv.cuinfo,"",@"SHT_NOTE"
	.sectionflags	@"SHF_NOTE_NV_CUINFO"
        /*0018*/ 	.short	0x0002
        /*001a*/ 	.short	0x0064
        /*001c*/ 	.short	0x0082
	.zero		2


//--------------------- .nv.info                  --------------------------
	.section	.nv.info,"",@"SHT_CUDA_INFO"
	.align	4


	//----- nvinfo : EIATTR_REGCOUNT
	.align		4
        /*0000*/ 	.byte	0x04, 0x2f
        /*0002*/ 	.short	(.L_1 - .L_0)
	.align		4
.L_0:
        /*0004*/ 	.word	index@(_Z8smoothenPiS_S_iiii)
        /*0008*/ 	.word	0x0000001e


	//----- nvinfo : EIATTR_FRAME_SIZE
	.align		4
.L_1:
        /*000c*/ 	.byte	0x04, 0x11
        /*000e*/ 	.short	(.L_3 - .L_2)
	.align		4
.L_2:
        /*0010*/ 	.word	index@(_Z8smoothenPiS_S_iiii)
        /*0014*/ 	.word	0x00000000


	//----- nvinfo : EIATTR_MIN_STACK_SIZE
	.align		4
.L_3:
        /*0018*/ 	.byte	0x04, 0x12
        /*001a*/ 	.short	(.L_5 - .L_4)
	.align		4
.L_4:
        /*001c*/ 	.word	index@(_Z8smoothenPiS_S_iiii)
        /*0020*/ 	.word	0x00000000
.L_5:


//--------------------- .nv.compat                --------------------------
	.section	.nv.compat,"",@"SHT_CUDA_COMPAT_INFO"
	.align	4
        /*0000*/ 	.byte	0x02, 0x09, 0x00, 0x00, 0x02, 0x02, 0x01, 0x00, 0x02, 0x05, 0x05, 0x00, 0x03, 0x07, 0x01, 0x01
        /*0010*/ 	.byte	0x02, 0x03, 0x00, 0x00, 0x02, 0x06, 0x01, 0x00, 0x04, 0x0b, 0x08, 0x00, 0x09, 0x00, 0x00, 0x00
        /*0020*/ 	.byte	0x00, 0x00, 0x00, 0x00


//--------------------- .nv.info._Z8smoothenPiS_S_iiii --------------------------
	.section	.nv.info._Z8smoothenPiS_S_iiii,"",@"SHT_CUDA_INFO"
	.sectionflags	@""
	.align	4


	//----- nvinfo : EIATTR_CUDA_API_VERSION
	.align		4
        /*0000*/ 	.byte	0x04, 0x37
        /*0002*/ 	.short	(.L_7 - .L_6)
.L_6:
        /*0004*/ 	.word	0x00000082


	//----- nvinfo : EIATTR_KPARAM_INFO
	.align		4
.L_7:
        /*0008*/ 	.byte	0x04, 0x17
        /*000a*/ 	.short	(.L_9 - .L_8)
.L_8:
        /*000c*/ 	.word	0x00000000
        /*0010*/ 	.short	0x0006
        /*0012*/ 	.short	0x0024
        /*0014*/ 	.byte	0x00, 0xf0, 0x11, 0x00


	//----- nvinfo : EIATTR_KPARAM_INFO
	.align		4
.L_9:
        /*0018*/ 	.byte	0x04, 0x17
        /*001a*/ 	.short	(.L_11 - .L_10)
.L_10:
        /*001c*/ 	.word	0x00000000
        /*0020*/ 	.short	0x0005
        /*0022*/ 	.short	0x0020
        /*0024*/ 	.byte	0x00, 0xf0, 0x11, 0x00


	//----- nvinfo : EIATTR_KPARAM_INFO
	.align		4
.L_11:
        /*0028*/ 	.byte	0x04, 0x17
        /*002a*/ 	.short	(.L_13 - .L_12)
.L_12:
        /*002c*/ 	.word	0x00000000
        /*0030*/ 	.short	0x0004
        /*0032*/ 	.short	0x001c
        /*0034*/ 	.byte	0x00, 0xf0, 0x11, 0x00


	//----- nvinfo : EIATTR_KPARAM_INFO
	.align		4
.L_13:
        /*0038*/ 	.byte	0x04, 0x17
        /*003a*/ 	.short	(.L_15 - .L_14)
.L_14:
        /*003c*/ 	.word	0x00000000
        /*0040*/ 	.short	0x0003
        /*0042*/ 	.short	0x0018
        /*0044*/ 	.byte	0x00, 0xf0, 0x11, 0x00


	//----- nvinfo : EIATTR_KPARAM_INFO
	.align		4
.L_15:
        /*0048*/ 	.byte	0x04, 0x17
        /*004a*/ 	.short	(.L_17 - .L_16)
.L_16:
        /*004c*/ 	.word	0x00000000
        /*0050*/ 	.short	0x0002
        /*0052*/ 	.short	0x0010
        /*0054*/ 	.byte	0x00, 0xf5, 0x21, 0x00


	//----- nvinfo : EIATTR_KPARAM_INFO
	.align		4
.L_17:
        /*0058*/ 	.byte	0x04, 0x17
        /*005a*/ 	.short	(.L_19 - .L_18)
.L_18:
        /*005c*/ 	.word	0x00000000
        /*0060*/ 	.short	0x0001
        /*0062*/ 	.short	0x0008
        /*0064*/ 	.byte	0x00, 0xf5, 0x21, 0x00


	//----- nvinfo : EIATTR_KPARAM_INFO
	.align		4
.L_19:
        /*0068*/ 	.byte	0x04, 0x17
        /*006a*/ 	.short	(.L_21 - .L_20)
.L_20:
        /*006c*/ 	.word	0x00000000
        /*0070*/ 	.short	0x0000
        /*0072*/ 	.short	0x0000
        /*0074*/ 	.byte	0x00, 0xf5, 0x21, 0x00


	//----- nvinfo : EIATTR_SPARSE_MMA_MASK
	.align		4
.L_21:
        /*0078*/ 	.byte	0x03, 0x50
        /*007a*/ 	.short	0x0000


	//----- nvinfo : EIATTR_MAXREG_COUNT
	.align		4
        /*007c*/ 	.byte	0x03, 0x1b
        /*007e*/ 	.short	0x00ff


	//----- nvinfo : EIATTR_MERCURY_ISA_VERSION
	.align		4
        /*0080*/ 	.byte	0x03, 0x5f
        /*0082*/ 	.short	0x0101


	//----- nvinfo : EIATTR_VRC_CTA_INIT_COUNT
	.align		4
        /*0084*/ 	.byte	0x02, 0x4a
	.zero		1
	.zero		1


	//----- nvinfo : EIATTR_EXIT_INSTR_OFFSETS
	.align		4
        /*0088*/ 	.byte	0x04, 0x1c
        /*008a*/ 	.short	(.L_23 - .L_22)


	//   ....[0]....
.L_22:
        /*008c*/ 	.word	0x00000090


	//   ....[1]....
        /*0090*/ 	.word	0x000012b0


	//----- nvinfo : EIATTR_CRS_STACK_SIZE
	.align		4
.L_23:
        /*0094*/ 	.byte	0x04, 0x1e
        /*0096*/ 	.short	(.L_25 - .L_24)
.L_24:
        /*0098*/ 	.word	0x00000000


	//----- nvinfo : EIATTR_CBANK_PARAM_SIZE
	.align		4
.L_25:
        /*009c*/ 	.byte	0x03, 0x19
        /*009e*/ 	.short	0x0028


	//----- nvinfo : EIATTR_PARAM_CBANK
	.align		4
        /*00a0*/ 	.byte	0x04, 0x0a
        /*00a2*/ 	.short	(.L_27 - .L_26)
	.align		4
.L_26:
        /*00a4*/ 	.word	index@(.nv.constant0._Z8smoothenPiS_S_iiii)
        /*00a8*/ 	.short	0x0380
        /*00aa*/ 	.short	0x0028


	//----- nvinfo : EIATTR_SW_WAR
	.align		4
.L_27:
        /*00ac*/ 	.byte	0x04, 0x36
        /*00ae*/ 	.short	(.L_29 - .L_28)
.L_28:
        /*00b0*/ 	.word	0x00000008
.L_29:


//--------------------- .nv.callgraph             --------------------------
	.section	.nv.callgraph,"",@"SHT_CUDA_CALLGRAPH"
	.align	4
	.sectionentsize	8
	.align		4
        /*0000*/ 	.word	0x00000000
	.align		4
        /*0004*/ 	.word	0xffffffff
	.align		4
        /*0008*/ 	.word	0x00000000
	.align		4
        /*000c*/ 	.word	0xfffffffe
	.align		4
        /*0010*/ 	.word	0x00000000
	.align		4
        /*0014*/ 	.word	0xfffffffd
	.align		4
        /*0018*/ 	.word	0x00000000
	.align		4
        /*001c*/ 	.word	0xfffffffc


//--------------------- .text._Z8smoothenPiS_S_iiii --------------------------
	.section	.text._Z8smoothenPiS_S_iiii,"ax",@progbits
	.align	128
        .global         _Z8smoothenPiS_S_iiii
        .type           _Z8smoothenPiS_S_iiii,@function
        .size           _Z8smoothenPiS_S_iiii,(.L_x_14 - _Z8smoothenPiS_S_iiii)
        .other          _Z8smoothenPiS_S_iiii,@"STO_CUDA_ENTRY STV_DEFAULT"
_Z8smoothenPiS_S_iiii:
.text._Z8smoothenPiS_S_iiii:
[----:B------:R-:W-:Y:S01]  /*0000*/  LDC R1, c[0x0][0x37c] ;  /* 0x0000df00ff017b82 */ /* 0x000fe20000000800 */
[----:B------:R-:W0:Y:S07]  /*0010*/  S2R R0, SR_TID.X ;  /* 0x0000000000007919 */ /* 0x000e2e0000002100 */
[----:B------:R-:W1:Y:S08]  /*0020*/  LDC.64 R6, c[0x0][0x398] ;  /* 0x0000e600ff067b82 */ /* 0x000e700000000a00 */
[----:B------:R-:W0:Y:S08]  /*0030*/  S2UR UR4, SR_CTAID.X ;  /* 0x00000000000479c3 */ /* 0x000e300000002500 */
[----:B------:R-:W0:Y:S01]  /*0040*/  LDC R3, c[0x0][0x360] ;  /* 0x0000d800ff037b82 */ /* 0x000e220000000800 */
[----:B-1----:R-:W-:-:S02]  /*0050*/  IMAD R2, R6, 0x3, RZ ;  /* 0x0000000306027824 */ /* 0x002fc400078e02ff */
[----:B0-----:R-:W-:Y:S02]  /*0060*/  IMAD R0, R3, UR4, R0 ;  /* 0x0000000403007c24 */ /* 0x001fe4000f8e0200 */
[----:B------:R-:W-:-:S05]  /*0070*/  IMAD R3, R2, R7, RZ ;  /* 0x0000000702037224 */ /* 0x000fca00078e02ff */
[----:B------:R-:W-:-:S13]  /*0080*/  ISETP.GE.AND P0, PT, R0, R3, PT ;  /* 0x000000030000720c */ /* 0x000fda0003f06270 */
[----:B------:R-:W-:Y:S05]  /*0090*/  @P0 EXIT ;  /* 0x000000000000094d */ /* 0x000fea0003800000 */
[----:B------:R-:W-:Y:S01]  /*00a0*/  IABS R4, R6 ;  /* 0x0000000600047213 */ /* 0x000fe20000000000 */
[----:B------:R-:W-:Y:S01]  /*00b0*/  IMAD.HI R7, R0, 0x55555556, RZ ;  /* 0x5555555600077827 */ /* 0x000fe200078e02ff */
[----:B------:R-:W-:Y:S01]  /*00c0*/  IABS R3, R2 ;  /* 0x0000000200037213 */ /* 0x000fe20000000000 */
[----:B------:R-:W0:Y:S01]  /*00d0*/  LDCU UR5, c[0x0][0x3a0] ;  /* 0x00007400ff0577ac */ /* 0x000e220008000800 */
[----:B------:R-:W1:Y:S02]  /*00e0*/  I2F.RP R5, R4 ;  /* 0x0000000400057306 */ /* 0x000e640000209400 */
[----:B------:R-:W-:Y:S01]  /*00f0*/  LEA.HI R7, R7, R7, RZ, 0x1 ;  /* 0x0000000707077211 */ /* 0x000fe200078f08ff */
[----:B------:R-:W2:Y:S03]  /*0100*/  LDCU.64 UR6, c[0x0][0x358] ;  /* 0x00006b00ff0677ac */ /* 0x000ea60008000a00 */
[----:B------:R-:W-:-:S02]  /*0110*/  ISETP.GE.AND P4, PT, R7, RZ, PT ;  /* 0x000000ff0700720c */ /* 0x000fc40003f86270 */
[----:B------:R-:W3:Y:S08]  /*0120*/  I2F.RP R12, R3 ;  /* 0x00000003000c7306 */ /* 0x000ef00000209400 */
[----:B-1----:R-:W1:Y:S01]  /*0130*/  MUFU.RCP R5, R5 ;  /* 0x0000000500057308 */ /* 0x002e620000001000 */
[----:B0-----:R-:W-:-:S07]  /*0140*/  UISETP.GE.AND UP0, UPT, UR5, 0x1, UPT ;  /* 0x000000010500788c */ /* 0x001fce000bf06270 */
[----:B---3--:R-:W0:Y:S01]  /*0150*/  MUFU.RCP R12, R12 ;  /* 0x0000000c000c7308 */ /* 0x008e220000001000 */
[----:B-1----:R-:W-:-:S07]  /*0160*/  VIADD R10, R5, 0xffffffe ;  /* 0x0ffffffe050a7836 */ /* 0x002fce0000000000 */
[----:B------:R1:W3:Y:S01]  /*0170*/  F2I.FTZ.U32.TRUNC.NTZ R11, R10 ;  /* 0x0000000a000b7305 */ /* 0x0002e2000021f000 */
[----:B0-----:R-:W-:Y:S01]  /*0180*/  VIADD R8, R12, 0xffffffe ;  /* 0x0ffffffe0c087836 */ /* 0x001fe20000000000 */
[----:B------:R-:W-:-:S06]  /*0190*/  IABS R12, R7 ;  /* 0x00000007000c7213 */ /* 0x000fcc0000000000 */
[----:B------:R0:W4:Y:S01]  /*01a0*/  F2I.FTZ.U32.TRUNC.NTZ R9, R8 ;  /* 0x0000000800097305 */ /* 0x000122000021f000 */
[----:B-1----:R-:W-:Y:S02]  /*01b0*/  HFMA2 R10, -RZ, RZ, 0, 0 ;  /* 0x00000000ff0a7431 */ /* 0x002fe400000001ff */
[----:B---3--:R-:W-:Y:S02]  /*01c0*/  IMAD.MOV R13, RZ, RZ, -R11 ;  /* 0x000000ffff0d7224 */ /* 0x008fe400078e0a0b */
[----:B0-----:R-:W-:Y:S02]  /*01d0*/  IMAD.MOV.U32 R8, RZ, RZ, RZ ;  /* 0x000000ffff087224 */ /* 0x001fe400078e00ff */
[----:B------:R-:W-:Y:S01]  /*01e0*/  IMAD R5, R13, R4, RZ ;  /* 0x000000040d057224 */ /* 0x000fe200078e02ff */
[----:B------:R-:W-:Y:S01]  /*01f0*/  IABS R13, R0 ;  /* 0x00000000000d7213 */ /* 0x000fe20000000000 */
[----:B----4-:R-:W-:Y:S02]  /*0200*/  IMAD.MOV R14, RZ, RZ, -R9 ;  /* 0x000000ffff0e7224 */ /* 0x010fe400078e0a09 */
[----:B------:R-:W-:-:S04]  /*0210*/  IMAD.HI.U32 R10, R11, R5, R10 ;  /* 0x000000050b0a7227 */ /* 0x000fc800078e000a */
[----:B------:R-:W-:Y:S01]  /*0220*/  IMAD R11, R14, R3, RZ ;  /* 0x000000030e0b7224 */ /* 0x000fe200078e02ff */
[----:B------:R-:W-:Y:S01]  /*0230*/  IABS R14, R2 ;  /* 0x00000002000e7213 */ /* 0x000fe20000000000 */
[----:B------:R-:W-:Y:S02]  /*0240*/  IMAD.MOV.U32 R5, RZ, RZ, R12 ;  /* 0x000000ffff057224 */ /* 0x000fe400078e000c */
[----:B------:R-:W-:-:S04]  /*0250*/  IMAD.HI.U32 R8, R9, R11, R8 ;  /* 0x0000000b09087227 */ /* 0x000fc800078e0008 */
[----:B------:R-:W-:-:S04]  /*0260*/  IMAD.HI.U32 R10, R10, R5, RZ ;  /* 0x000000050a0a7227 */ /* 0x000fc800078e00ff */
[----:B------:R-:W-:Y:S01]  /*0270*/  IMAD.MOV.U32 R11, RZ, RZ, R13 ;  /* 0x000000ffff0b7224 */ /* 0x000fe200078e000d */
[----:B------:R-:W-:Y:S01]  /*0280*/  IADD3 R9, PT, PT, -R10, RZ, RZ ;  /* 0x000000ff0a097210 */ /* 0x000fe20007ffe1ff */
[----:B------:R-:W-:Y:S02]  /*0290*/  IMAD.MOV R12, RZ, RZ, -R14 ;  /* 0x000000ffff0c7224 */ /* 0x000fe400078e0a0e */
[----:B------:R-:W-:-:S04]  /*02a0*/  IMAD.HI.U32 R8, R8, R11, RZ ;  /* 0x0000000b08087227 */ /* 0x000fc800078e00ff */
[----:B------:R-:W-:Y:S02]  /*02b0*/  IMAD R10, R8, R12, R11 ;  /* 0x0000000c080a7224 */ /* 0x000fe400078e020b */
[----:B------:R-:W-:-:S03]  /*02c0*/  IMAD R5, R4, R9, R5 ;  /* 0x0000000904057224 */ /* 0x000fc600078e0205 */
[----:B------:R-:W-:Y:S02]  /*02d0*/  ISETP.GT.U32.AND P2, PT, R3, R10, PT ;  /* 0x0000000a0300720c */ /* 0x000fe40003f44070 */
[----:B------:R-:W-:-:S11]  /*02e0*/  ISETP.GT.U32.AND P0, PT, R4, R5, PT ;  /* 0x000000050400720c */ /* 0x000fd60003f04070 */
[----:B------:R-:W-:Y:S02]  /*02f0*/  @!P2 IMAD.IADD R10, R10, 0x1, -R3 ;  /* 0x000000010a0aa824 */ /* 0x000fe400078e0a03 */
[----:B------:R-:W-:Y:S01]  /*0300*/  @!P0 IMAD.IADD R5, R5, 0x1, -R4 ;  /* 0x0000000105058824 */ /* 0x000fe200078e0a04 */
[----:B------:R-:W-:Y:S01]  /*0310*/  ISETP.NE.AND P0, PT, R6, RZ, PT ;  /* 0x000000ff0600720c */ /* 0x000fe20003f05270 */
[----:B------:R-:W-:Y:S01]  /*0320*/  @!P2 VIADD R8, R8, 0x1 ;  /* 0x000000010808a836 */ /* 0x000fe20000000000 */
[----:B------:R-:W-:Y:S02]  /*0330*/  ISETP.GE.U32.AND P1, PT, R10, R3, PT ;  /* 0x000000030a00720c */ /* 0x000fe40003f26070 */
[----:B------:R-:W-:Y:S02]  /*0340*/  ISETP.GT.U32.AND P3, PT, R4, R5, PT ;  /* 0x000000050400720c */ /* 0x000fe40003f64070 */
[----:B------:R-:W-:Y:S02]  /*0350*/  LOP3.LUT R3, R0, R2, RZ, 0x3c, !PT ;  /* 0x0000000200037212 */ /* 0x000fe400078e3cff */
[----:B------:R-:W-:-:S02]  /*0360*/  ISETP.NE.AND P2, PT, R2, RZ, PT ;  /* 0x000000ff0200720c */ /* 0x000fc40003f45270 */
[----:B------:R-:W-:-:S05]  /*0370*/  ISETP.GE.AND P5, PT, R3, RZ, PT ;  /* 0x000000ff0300720c */ /* 0x000fca0003fa6270 */
[----:B------:R-:W-:Y:S02]  /*0380*/  @P1 VIADD R8, R8, 0x1 ;  /* 0x0000000108081836 */ /* 0x000fe40000000000 */
[----:B------:R-:W-:-:S05]  /*0390*/  @!P3 IADD3 R5, PT, PT, R5, -R4, RZ ;  /* 0x800000040505b210 */ /* 0x000fca0007ffe0ff */
[----:B------:R-:W-:Y:S01]  /*03a0*/  @!P4 IMAD.MOV R5, RZ, RZ, -R5 ;  /* 0x000000ffff05c224 */ /* 0x000fe200078e0a05 */
[----:B------:R-:W-:Y:S01]  /*03b0*/  @!P0 LOP3.LUT R5, RZ, R6, RZ, 0x33, !PT ;  /* 0x00000006ff058212 */ /* 0x000fe200078e33ff */
[----:B------:R-:W-:Y:S01]  /*03c0*/  @!P5 IMAD.MOV R8, RZ, RZ, -R8 ;  /* 0x000000ffff08d224 */ /* 0x000fe200078e0a08 */
[----:B------:R-:W-:Y:S01]  /*03d0*/  @!P2 LOP3.LUT R8, RZ, R2, RZ, 0x33, !PT ;  /* 0x00000002ff08a212 */ /* 0x000fe200078e33ff */
[----:B------:R-:W-:Y:S01]  /*03e0*/  IMAD.MOV.U32 R2, RZ, RZ, RZ ;  /* 0x000000ffff027224 */ /* 0x000fe200078e00ff */
[----:B--2---:R-:W-:Y:S06]  /*03f0*/  BRA.U !UP0, `(.L_x_0) ;  /* 0x0000000d08287547 */ /* 0x004fec000b800000 */
[----:B------:R-:W-:Y:S01]  /*0400*/  ULEA.HI UR4, UR5, UR5, URZ, 0x1 ;  /* 0x0000000505047291 */ /* 0x000fe2000f8f08ff */
[----:B------:R-:W-:Y:S01]  /*0410*/  IMAD R6, R7, -0x3, R0 ;  /* 0xfffffffd07067824 */ /* 0x000fe200078e0200 */
[----:B------:R-:W-:Y:S01]  /*0420*/  BSSY.RECONVERGENT B0, `(.L_x_0) ;  /* 0x00000c7000007945 */ /* 0x000fe20003800200 */
[----:B------:R-:W0:Y:S01]  /*0430*/  LDCU UR8, c[0x0][0x398] ;  /* 0x00007300ff0877ac */ /* 0x000e220008000800 */
[----:B------:R-:W-:-:S06]  /*0440*/  USHF.R.S32.HI UR4, URZ, 0x1, UR4 ;  /* 0x00000001ff047899 */ /* 0x000fcc0008011404 */
[----:B------:R-:W-:-:S05]  /*0450*/  VIADD R3, R5, -UR4 ;  /* 0x8000000405037c36 */ /* 0x000fca0008000000 */
[----:B------:R-:W-:-:S04]  /*0460*/  IADD3 R2, PT, PT, R3, 0x1, RZ ;  /* 0x0000000103027810 */ /* 0x000fc80007ffe0ff */
[----:B------:R-:W-:-:S04]  /*0470*/  VIADDMNMX R2, R3, UR5, R2, !PT ;  /* 0x0000000503027c46 */ /* 0x000fc8000f800102 */
[----:B------:R-:W-:Y:S01]  /*0480*/  IADD3 R5, PT, PT, R5, -UR4, -R2 ;  /* 0x8000000405057c10 */ /* 0x000fe2000fffe802 */
[----:B------:R-:W-:Y:S02]  /*0490*/  IMAD.IADD R4, R2, 0x1, -R3 ;  /* 0x0000000102047824 */ /* 0x000fe400078e0a03 */
[----:B------:R-:W-:Y:S01]  /*04a0*/  IMAD.MOV.U32 R2, RZ, RZ, RZ ;  /* 0x000000ffff027224 */ /* 0x000fe200078e00ff */
[----:B------:R-:W-:Y:S01]  /*04b0*/  ISETP.GT.U32.AND P4, PT, R5, -0x8, PT ;  /* 0xfffffff80500780c */ /* 0x000fe20003f84070 */
[----:B------:R-:W-:Y:S01]  /*04c0*/  VIADD R5, R8, -UR4 ;  /* 0x8000000408057c36 */ /* 0x000fe20008000000 */
[C---:B------:R-:W-:Y:S02]  /*04d0*/  LOP3.LUT R7, R4.reuse, 0xfffffff8, RZ, 0xc0, !PT ;  /* 0xfffffff804077812 */ /* 0x040fe400078ec0ff */
[C---:B------:R-:W-:Y:S01]  /*04e0*/  LOP3.LUT R11, R4.reuse, 0x7, RZ, 0xc0, !PT ;  /* 0x00000007040b7812 */ /* 0x040fe200078ec0ff */
[----:B------:R-:W-:Y:S01]  /*04f0*/  IMAD.MOV.U32 R8, RZ, RZ, R5 ;  /* 0x000000ffff087224 */ /* 0x000fe200078e0005 */
[----:B------:R-:W-:-:S02]  /*0500*/  LOP3.LUT R18, R4, 0x3, RZ, 0xc0, !PT ;  /* 0x0000000304127812 */ /* 0x000fc400078ec0ff */
[----:B0-----:R-:W-:-:S07]  /*0510*/  IADD3 R7, PT, PT, -R7, RZ, RZ ;  /* 0x000000ff07077210 */ /* 0x001fce0007ffe1ff */
.L_x_11:
[----:B------:R-:W0:Y:S01]  /*0520*/  LDCU UR4, c[0x0][0x3a0] ;  /* 0x00007400ff0477ac */ /* 0x000e220008000800 */
[----:B------:R-:W-:Y:S01]  /*0530*/  IMAD.IADD R9, R8, 0x1, -R5 ;  /* 0x0000000108097824 */ /* 0x000fe200078e0a05 */
[----:B------:R-:W-:Y:S03]  /*0540*/  BSSY.RECONVERGENT B1, `(.L_x_1) ;  /* 0x000004f000017945 */ /* 0x000fe60003800200 */
[----:B0-----:R-:W-:Y:S02]  /*0550*/  IMAD R17, R9, UR4, RZ ;  /* 0x0000000409117c24 */ /* 0x001fe4000f8e02ff */
[--C-:B------:R-:W-:Y:S02]  /*0560*/  IMAD.MOV.U32 R9, RZ, RZ, R3.reuse ;  /* 0x000000ffff097224 */ /* 0x100fe400078e0003 */
[----:B------:R-:W-:Y:S01]  /*0570*/  IMAD.IADD R10, R17, 0x1, -R3 ;  /* 0x00000001110a7824 */ /* 0x000fe200078e0a03 */
[----:B------:R-:W-:Y:S06]  /*0580*/  @P4 BRA `(.L_x_2) ;  /* 0x0000000400284947 */ /* 0x000fec0003800000 */
[----:B------:R-:W0:Y:S01]  /*0590*/  LDCU.64 UR4, c[0x0][0x398] ;  /* 0x00007300ff0477ac */ /* 0x000e220008000a00 */
[----:B------:R-:W-:Y:S01]  /*05a0*/  BSSY.RECONVERGENT B2, `(.L_x_3) ;  /* 0x0000047000027945 */ /* 0x000fe20003800200 */
[----:B------:R-:W-:Y:S01]  /*05b0*/  IMAD.MOV.U32 R16, RZ, RZ, R7 ;  /* 0x000000ffff107224 */ /* 0x000fe200078e0007 */
[----:B------:R-:W-:Y:S01]  /*05c0*/  MOV R19, R3 ;  /* 0x0000000300137202 */ /* 0x000fe20000000f00 */
[C---:B0-----:R-:W-:Y:S01]  /*05d0*/  IMAD R9, R8.reuse, UR4, R3 ;  /* 0x0000000408097c24 */ /* 0x041fe2000f8e0203 */
[----:B------:R-:W-:-:S03]  /*05e0*/  ISETP.GE.AND P5, PT, R8, UR5, PT ;  /* 0x0000000508007c0c */ /* 0x000fc6000bfa6270 */
[----:B------:R-:W-:-:S10]  /*05f0*/  IMAD R9, R9, 0x3, R6 ;  /* 0x0000000309097824 */ /* 0x000fd400078e0206 */
.L_x_4:
[----:B------:R-:W0:Y:S01]  /*0600*/  LDC.64 R14, c[0x0][0x390] ;  /* 0x0000e400ff0e7b82 */ /* 0x000e220000000a00 */
[C---:B------:R-:W-:Y:S01]  /*0610*/  ISETP.GE.OR P0, PT, R19.reuse, UR8, P5 ;  /* 0x0000000813007c0c */ /* 0x040fe2000af06670 */
[C---:B------:R-:W-:Y:S01]  /*0620*/  VIADD R21, R19.reuse, 0x1 ;  /* 0x0000000113157836 */ /* 0x040fe20000000000 */
[----:B------:R-:W-:-:S04]  /*0630*/  LOP3.LUT R20, R19, R8, RZ, 0xfc, !PT ;  /* 0x0000000813147212 */ /* 0x000fc800078efcff */
[----:B------:R-:W-:Y:S01]  /*0640*/  ISETP.LT.OR P0, PT, R20, RZ, P0 ;  /* 0x000000ff1400720c */ /* 0x000fe20000701670 */
[----:B------:R-:W1:Y:S01]  /*0650*/  LDC.64 R12, c[0x0][0x380] ;  /* 0x0000e000ff0c7b82 */ /* 0x000e620000000a00 */
[C---:B------:R-:W-:Y:S02]  /*0660*/  ISETP.GE.OR P2, PT, R21.reuse, UR8, P5 ;  /* 0x0000000815007c0c */ /* 0x040fe4000af46670 */
[----:B------:R-:W-:Y:S01]  /*0670*/  LOP3.LUT R21, R21, R8, RZ, 0xfc, !PT ;  /* 0x0000000815157212 */ /* 0x000fe200078efcff */
[----:B0-----:R-:W-:-:S08]  /*0680*/  IMAD.WIDE R14, R17, 0x4, R14 ;  /* 0x00000004110e7825 */ /* 0x001fd000078e020e */
[----:B------:R-:W2:Y:S01]  /*0690*/  @!P0 LDG.E R23, desc[UR6][R14.64] ;  /* 0x000000060e178981 */ /* 0x000ea2000c1e1900 */
[----:B-1----:R-:W-:-:S05]  /*06a0*/  IMAD.WIDE R12, R9, 0x4, R12 ;  /* 0x00000004090c7825 */ /* 0x002fca00078e020c */
[----:B------:R-:W2:Y:S01]  /*06b0*/  @!P0 LDG.E R22, desc[UR6][R12.64] ;  /* 0x000000060c168981 */ /* 0x000ea2000c1e1900 */
[----:B------:R-:W-:-:S13]  /*06c0*/  ISETP.LT.OR P2, PT, R21, RZ, P2 ;  /* 0x000000ff1500720c */ /* 0x000fda0001741670 */
[----:B------:R-:W3:Y:S04]  /*06d0*/  @!P2 LDG.E R21, desc[UR6][R14.64+0x4] ;  /* 0x000004060e15a981 */ /* 0x000ee8000c1e1900 */
[----:B------:R-:W3:Y:S01]  /*06e0*/  @!P2 LDG.E R20, desc[UR6][R12.64+0xc] ;  /* 0x00000c060c14a981 */ /* 0x000ee2000c1e1900 */
[----:B------:R-:W-:-:S05]  /*06f0*/  VIADD R25, R19, 0x2 ;  /* 0x0000000213197836 */ /* 0x000fca0000000000 */
[C---:B------:R-:W-:Y:S02]  /*0700*/  ISETP.GE.OR P3, PT, R25.reuse, UR8, P5 ;  /* 0x0000000819007c0c */ /* 0x040fe4000af66670 */
[----:B------:R-:W-:-:S04]  /*0710*/  LOP3.LUT R25, R25, R8, RZ, 0xfc, !PT ;  /* 0x0000000819197212 */ /* 0x000fc800078efcff */
[----:B------:R-:W-:Y:S01]  /*0720*/  ISETP.LT.OR P3, PT, R25, RZ, P3 ;  /* 0x000000ff1900720c */ /* 0x000fe20001f61670 */
[C---:B------:R-:W-:Y:S02]  /*0730*/  VIADD R25, R19.reuse, 0x3 ;  /* 0x0000000313197836 */ /* 0x040fe40000000000 */
[----:B------:R-:W-:-:S05]  /*0740*/  VIADD R27, R19, 0x4 ;  /* 0x00000004131b7836 */ /* 0x000fca0000000000 */
[C---:B------:R-:W-:Y:S02]  /*0750*/  ISETP.GE.OR P1, PT, R27.reuse, UR8, P5 ;  /* 0x000000081b007c0c */ /* 0x040fe4000af26670 */
[----:B------:R-:W-:-:S04]  /*0760*/  LOP3.LUT R27, R27, R8, RZ, 0xfc, !PT ;  /* 0x000000081b1b7212 */ /* 0x000fc800078efcff */
[----:B------:R-:W-:Y:S01]  /*0770*/  ISETP.LT.OR P1, PT, R27, RZ, P1 ;  /* 0x000000ff1b00720c */ /* 0x000fe20000f21670 */
[----:B--2---:R-:W-:Y:S01]  /*0780*/  @!P0 IMAD R2, R23, R22, R2 ;  /* 0x0000001617028224 */ /* 0x004fe200078e0202 */
[C---:B------:R-:W-:Y:S01]  /*0790*/  ISETP.GE.OR P0, PT, R25.reuse, UR8, P5 ;  /* 0x0000000819007c0c */ /* 0x040fe2000af06670 */
[----:B------:R-:W2:Y:S01]  /*07a0*/  @!P3 LDG.E R23, desc[UR6][R14.64+0x8] ;  /* 0x000008060e17b981 */ /* 0x000ea2000c1e1900 */
[----:B------:R-:W-:-:S03]  /*07b0*/  LOP3.LUT R25, R25, R8, RZ, 0xfc, !PT ;  /* 0x0000000819197212 */ /* 0x000fc600078efcff */
[----:B------:R-:W2:Y:S01]  /*07c0*/  @!P3 LDG.E R22, desc[UR6][R12.64+0x18] ;  /* 0x000018060c16b981 */ /* 0x000ea2000c1e1900 */
[----:B------:R-:W-:-:S13]  /*07d0*/  ISETP.LT.OR P0, PT, R25, RZ, P0 ;  /* 0x000000ff1900720c */ /* 0x000fda0000701670 */
[----:B------:R-:W4:Y:S01]  /*07e0*/  @!P0 LDG.E R25, desc[UR6][R14.64+0xc] ;  /* 0x00000c060e198981 */ /* 0x000f22000c1e1900 */
[----:B---3--:R-:W-:-:S03]  /*07f0*/  @!P2 IMAD R2, R21, R20, R2 ;  /* 0x000000141502a224 */ /* 0x008fc600078e0202 */
[----:B------:R-:W4:Y:S04]  /*0800*/  @!P0 LDG.E R24, desc[UR6][R12.64+0x24] ;  /* 0x000024060c188981 */ /* 0x000f28000c1e1900 */
[----:B------:R-:W3:Y:S04]  /*0810*/  @!P1 LDG.E R20, desc[UR6][R14.64+0x10] ;  /* 0x000010060e149981 */ /* 0x000ee8000c1e1900 */
[----:B------:R-:W3:Y:S01]  /*0820*/  @!P1 LDG.E R21, desc[UR6][R12.64+0x30] ;  /* 0x000030060c159981 */ /* 0x000ee2000c1e1900 */
[----:B------:R-:W-:-:S04]  /*0830*/  IADD3 R27, PT, PT, R19, 0x5, RZ ;  /* 0x00000005131b7810 */ /* 0x000fc80007ffe0ff */
[C---:B------:R-:W-:Y:S02]  /*0840*/  ISETP.GE.OR P2, PT, R27.reuse, UR8, P5 ;  /* 0x000000081b007c0c */ /* 0x040fe4000af46670 */
[----:B------:R-:W-:-:S04]  /*0850*/  LOP3.LUT R27, R27, R8, RZ, 0xfc, !PT ;  /* 0x000000081b1b7212 */ /* 0x000fc800078efcff */
[----:B------:R-:W-:Y:S01]  /*0860*/  ISETP.LT.OR P2, PT, R27, RZ, P2 ;  /* 0x000000ff1b00720c */ /* 0x000fe20001741670 */
[----:B------:R-:W-:-:S05]  /*0870*/  VIADD R27, R19, 0x7 ;  /* 0x00000007131b7836 */ /* 0x000fca0000000000 */
[C---:B------:R-:W-:Y:S02]  /*0880*/  ISETP.GE.OR P6, PT, R27.reuse, UR8, P5 ;  /* 0x000000081b007c0c */ /* 0x040fe4000afc6670 */
[----:B------:R-:W-:-:S04]  /*0890*/  LOP3.LUT R27, R27, R8, RZ, 0xfc, !PT ;  /* 0x000000081b1b7212 */ /* 0x000fc800078efcff */
[----:B------:R-:W-:Y:S01]  /*08a0*/  ISETP.LT.OR P6, PT, R27, RZ, P6 ;  /* 0x000000ff1b00720c */ /* 0x000fe200037c1670 */
[----:B--2---:R-:W-:Y:S02]  /*08b0*/  @!P3 IMAD R2, R23, R22, R2 ;  /* 0x000000161702b224 */ /* 0x004fe400078e0202 */
[----:B------:R-:W-:Y:S01]  /*08c0*/  VIADD R23, R19, 0x6 ;  /* 0x0000000613177836 */ /* 0x000fe20000000000 */
[----:B------:R-:W2:Y:S04]  /*08d0*/  @!P2 LDG.E R22, desc[UR6][R12.64+0x3c] ;  /* 0x00003c060c16a981 */ /* 0x000ea8000c1e1900 */
[C---:B------:R-:W-:Y:S02]  /*08e0*/  ISETP.GE.OR P3, PT, R23.reuse, UR8, P5 ;  /* 0x0000000817007c0c */ /* 0x040fe4000af66670 */
[----:B------:R-:W-:-:S04]  /*08f0*/  LOP3.LUT R23, R23, R8, RZ, 0xfc, !PT ;  /* 0x0000000817177212 */ /* 0x000fc800078efcff */
[----:B------:R-:W-:Y:S02]  /*0900*/  ISETP.LT.OR P3, PT, R23, RZ, P3 ;  /* 0x000000ff1700720c */ /* 0x000fe40001f61670 */
[----:B------:R-:W2:Y:S01]  /*0910*/  @!P2 LDG.E R23, desc[UR6][R14.64+0x14] ;  /* 0x000014060e17a981 */ /* 0x000ea2000c1e1900 */
[----:B----4-:R-:W-:-:S03]  /*0920*/  @!P0 IMAD R2, R25, R24, R2 ;  /* 0x0000001819028224 */ /* 0x010fc600078e0202 */
[----:B------:R-:W4:Y:S04]  /*0930*/  @!P6 LDG.E R25, desc[UR6][R14.64+0x1c] ;  /* 0x00001c060e19e981 */ /* 0x000f28000c1e1900 */
[----:B------:R-:W4:Y:S01]  /*0940*/  @!P6 LDG.E R24, desc[UR6][R12.64+0x54] ;  /* 0x000054060c18e981 */ /* 0x000f22000c1e1900 */
[----:B---3--:R-:W-:-:S03]  /*0950*/  @!P1 IMAD R2, R20, R21, R2 ;  /* 0x0000001514029224 */ /* 0x008fc600078e0202 */
[----:B------:R-:W3:Y:S04]  /*0960*/  @!P3 LDG.E R21, desc[UR6][R14.64+0x18] ;  /* 0x000018060e15b981 */ /* 0x000ee8000c1e1900 */
[----:B------:R-:W3:Y:S01]  /*0970*/  @!P3 LDG.E R20, desc[UR6][R12.64+0x48] ;  /* 0x000048060c14b981 */ /* 0x000ee2000c1e1900 */
[----:B------:R-:W-:-:S05]  /*0980*/  VIADD R16, R16, 0x8 ;  /* 0x0000000810107836 */ /* 0x000fca0000000000 */
[----:B------:R-:W-:Y:S01]  /*0990*/  ISETP.NE.AND P0, PT, R16, RZ, PT ;  /* 0x000000ff1000720c */ /* 0x000fe20003f05270 */
[----:B------:R-:W-:Y:S01]  /*09a0*/  VIADD R17, R17, 0x8 ;  /* 0x0000000811117836 */ /* 0x000fe20000000000 */
[----:B------:R-:W-:Y:S01]  /*09b0*/  IADD3 R19, PT, PT, R19, 0x8, RZ ;  /* 0x0000000813137810 */ /* 0x000fe20007ffe0ff */
[----:B------:R-:W-:Y:S02]  /*09c0*/  VIADD R9, R9, 0x18 ;  /* 0x0000001809097836 */ /* 0x000fe40000000000 */
[----:B--2---:R-:W-:-:S04]  /*09d0*/  @!P2 IMAD R2, R23, R22, R2 ;  /* 0x000000161702a224 */ /* 0x004fc800078e0202 */
[----:B---3--:R-:W-:-:S04]  /*09e0*/  @!P3 IMAD R2, R21, R20, R2 ;  /* 0x000000141502b224 */ /* 0x008fc800078e0202 */
[----:B----4-:R-:W-:Y:S01]  /*09f0*/  @!P6 IMAD R2, R25, R24, R2 ;  /* 0x000000181902e224 */ /* 0x010fe200078e0202 */
[----:B------:R-:W-:Y:S06]  /*0a00*/  @P0 BRA `(.L_x_4) ;  /* 0xfffffff800fc0947 */ /* 0x000fec000383ffff */
[----:B------:R-:W-:Y:S05]  /*0a10*/  BSYNC.RECONVERGENT B2 ;  /* 0x0000000000027941 */ /* 0x000fea0003800200 */
.L_x_3:
[----:B------:R-:W-:-:S07]  /*0a20*/  IMAD.MOV.U32 R9, RZ, RZ, R19 ;  /* 0x000000ffff097224 */ /* 0x000fce00078e0013 */
.L_x_2:
[----:B------:R-:W-:Y:S05]  /*0a30*/  BSYNC.RECONVERGENT B1 ;  /* 0x0000000000017941 */ /* 0x000fea0003800200 */
.L_x_1:
[----:B------:R-:W-:Y:S01]  /*0a40*/  ISETP.NE.AND P0, PT, R11, RZ, PT ;  /* 0x000000ff0b00720c */ /* 0x000fe20003f05270 */
[----:B------:R-:W-:-:S12]  /*0a50*/  BSSY.RECONVERGENT B1, `(.L_x_5) ;  /* 0x000005e000017945 */ /* 0x000fd80003800200 */
[----:B------:R-:W-:Y:S05]  /*0a60*/  @!P0 BRA `(.L_x_6) ;  /* 0x0000000400708947 */ /* 0x000fea0003800000 */
[----:B------:R-:W-:Y:S01]  /*0a70*/  IADD3 R12, PT, PT, R11, -0x1, RZ ;  /* 0xffffffff0b0c7810 */ /* 0x000fe20007ffe0ff */
[----:B------:R-:W-:Y:S01]  /*0a80*/  BSSY.RECONVERGENT B2, `(.L_x_7) ;  /* 0x0000029000027945 */ /* 0x000fe20003800200 */
[----:B------:R-:W-:Y:S02]  /*0a90*/  ISETP.NE.AND P5, PT, R18, RZ, PT ;  /* 0x000000ff1200720c */ /* 0x000fe40003fa5270 */
[----:B------:R-:W-:-:S13]  /*0aa0*/  ISETP.GE.U32.AND P0, PT, R12, 0x3, PT ;  /* 0x000000030c00780c */ /* 0x000fda0003f06070 */
[----:B------:R-:W-:Y:S05]  /*0ab0*/  @!P0 BRA `(.L_x_8) ;  /* 0x0000000000948947 */ /* 0x000fea0003800000 */
[----:B------:R-:W0:Y:S01]  /*0ac0*/  LDCU.64 UR4, c[0x0][0x398] ;  /* 0x00007300ff0477ac */ /* 0x000e220008000a00 */
[----:B------:R-:W1:Y:S01]  /*0ad0*/  LDC.64 R14, c[0x0][0x390] ;  /* 0x0000e400ff0e7b82 */ /* 0x000e620000000a00 */
[C---:B------:R-:W-:Y:S01]  /*0ae0*/  LOP3.LUT R16, R9.reuse, R8, RZ, 0xfc, !PT ;  /* 0x0000000809107212 */ /* 0x040fe200078efcff */
[C---:B------:R-:W-:Y:S01]  /*0af0*/  VIADD R19, R9.reuse, 0x1 ;  /* 0x0000000109137836 */ /* 0x040fe20000000000 */
[C---:B------:R-:W-:Y:S01]  /*0b00*/  IADD3 R23, PT, PT, R9.reuse, 0x3, RZ ;  /* 0x0000000309177810 */ /* 0x040fe20007ffe0ff */
[----:B------:R-:W-:Y:S02]  /*0b10*/  VIADD R21, R9, 0x2 ;  /* 0x0000000209157836 */ /* 0x000fe40000000000 */
[----:B------:R-:W-:Y:S02]  /*0b20*/  IMAD.IADD R17, R10, 0x1, R9 ;  /* 0x000000010a117824 */ /* 0x000fe400078e0209 */
[----:B------:R-:W2:Y:S01]  /*0b30*/  LDC.64 R12, c[0x0][0x380] ;  /* 0x0000e000ff0c7b82 */ /* 0x000ea20000000a00 */
[----:B0-----:R-:W-:-:S04]  /*0b40*/  ISETP.GE.AND P0, PT, R8, UR5, PT ;  /* 0x0000000508007c0c */ /* 0x001fc8000bf06270 */
[----:B------:R-:W-:Y:S02]  /*0b50*/  ISETP.GE.OR P1, PT, R9, UR4, P0 ;  /* 0x0000000409007c0c */ /* 0x000fe40008726670 */
[----:B------:R-:W-:Y:S01]  /*0b60*/  ISETP.GE.OR P2, PT, R19, UR4, P0 ;  /* 0x0000000413007c0c */ /* 0x000fe20008746670 */
[----:B-1----:R-:W-:Y:S01]  /*0b70*/  IMAD.WIDE R14, R17, 0x4, R14 ;  /* 0x00000004110e7825 */ /* 0x002fe200078e020e */
[----:B------:R-:W-:Y:S02]  /*0b80*/  ISETP.LT.OR P1, PT, R16, RZ, P1 ;  /* 0x000000ff1000720c */ /* 0x000fe40000f21670 */
[-C--:B------:R-:W-:Y:S01]  /*0b90*/  LOP3.LUT R16, R19, R8.reuse, RZ, 0xfc, !PT ;  /* 0x0000000813107212 */ /* 0x080fe200078efcff */
[----:B------:R-:W-:Y:S01]  /*0ba0*/  IMAD R19, R8, UR4, R9 ;  /* 0x0000000408137c24 */ /* 0x000fe2000f8e0209 */
[C---:B------:R-:W-:Y:S02]  /*0bb0*/  ISETP.GE.OR P3, PT, R21.reuse, UR4, P0 ;  /* 0x0000000415007c0c */ /* 0x040fe40008766670 */
[----:B------:R-:W-:Y:S01]  /*0bc0*/  LOP3.LUT R21, R21, R8, RZ, 0xfc, !PT ;  /* 0x0000000815157212 */ /* 0x000fe200078efcff */
[----:B------:R-:W-:Y:S01]  /*0bd0*/  IMAD R19, R19, 0x3, R6 ;  /* 0x0000000313137824 */ /* 0x000fe200078e0206 */
[----:B------:R-:W-:-:S02]  /*0be0*/  ISETP.LT.OR P2, PT, R16, RZ, P2 ;  /* 0x000000ff1000720c */ /* 0x000fc40001741670 */
[----:B------:R-:W-:Y:S01]  /*0bf0*/  ISETP.GE.OR P0, PT, R23, UR4, P0 ;  /* 0x0000000417007c0c */ /* 0x000fe20008706670 */
[----:B--2---:R-:W-:Y:S01]  /*0c00*/  IMAD.WIDE R12, R19, 0x4, R12 ;  /* 0x00000004130c7825 */ /* 0x004fe200078e020c */
[----:B------:R-:W-:Y:S01]  /*0c10*/  ISETP.LT.OR P3, PT, R21, RZ, P3 ;  /* 0x000000ff1500720c */ /* 0x000fe20001f61670 */
[----:B------:R-:W2:Y:S01]  /*0c20*/  @!P1 LDG.E R17, desc[UR6][R14.64] ;  /* 0x000000060e119981 */ /* 0x000ea2000c1e1900 */
[----:B------:R-:W-:-:S03]  /*0c30*/  LOP3.LUT R23, R23, R8, RZ, 0xfc, !PT ;  /* 0x0000000817177212 */ /* 0x000fc600078efcff */
[----:B------:R-:W2:Y:S01]  /*0c40*/  @!P1 LDG.E R16, desc[UR6][R12.64] ;  /* 0x000000060c109981 */ /* 0x000ea2000c1e1900 */
[----:B------:R-:W-:-:S03]  /*0c50*/  ISETP.LT.OR P0, PT, R23, RZ, P0 ;  /* 0x000000ff1700720c */ /* 0x000fc60000701670 */
[----:B------:R-:W3:Y:S04]  /*0c60*/  @!P2 LDG.E R19, desc[UR6][R14.64+0x4] ;  /* 0x000004060e13a981 */ /* 0x000ee8000c1e1900 */
[----:B------:R-:W3:Y:S04]  /*0c70*/  @!P2 LDG.E R20, desc[UR6][R12.64+0xc] ;  /* 0x00000c060c14a981 */ /* 0x000ee8000c1e1900 */
[----:B------:R-:W4:Y:S04]  /*0c80*/  @!P3 LDG.E R21, desc[UR6][R14.64+0x8] ;  /* 0x000008060e15b981 */ /* 0x000f28000c1e1900 */
[----:B------:R-:W4:Y:S04]  /*0c90*/  @!P3 LDG.E R22, desc[UR6][R12.64+0x18] ;  /* 0x000018060c16b981 */ /* 0x000f28000c1e1900 */
[----:B------:R-:W5:Y:S04]  /*0ca0*/  @!P0 LDG.E R23, desc[UR6][R14.64+0xc] ;  /* 0x00000c060e178981 */ /* 0x000f68000c1e1900 */
[----:B------:R-:W5:Y:S01]  /*0cb0*/  @!P0 LDG.E R24, desc[UR6][R12.64+0x24] ;  /* 0x000024060c188981 */ /* 0x000f62000c1e1900 */
[----:B------:R-:W-:-:S02]  /*0cc0*/  VIADD R9, R9, 0x4 ;  /* 0x0000000409097836 */ /* 0x000fc40000000000 */
[----:B--2---:R-:W-:-:S04]  /*0cd0*/  @!P1 IMAD R2, R17, R16, R2 ;  /* 0x0000001011029224 */ /* 0x004fc800078e0202 */
[----:B---3--:R-:W-:-:S04]  /*0ce0*/  @!P2 IMAD R2, R19, R20, R2 ;  /* 0x000000141302a224 */ /* 0x008fc800078e0202 */
[----:B----4-:R-:W-:-:S04]  /*0cf0*/  @!P3 IMAD R2, R21, R22, R2 ;  /* 0x000000161502b224 */ /* 0x010fc800078e0202 */
[----:B-----5:R-:W-:-:S07]  /*0d00*/  @!P0 IMAD R2, R23, R24, R2 ;  /* 0x0000001817028224 */ /* 0x020fce00078e0202 */
.L_x_8:
[----:B------:R-:W-:Y:S05]  /*0d10*/  BSYNC.RECONVERGENT B2 ;  /* 0x0000000000027941 */ /* 0x000fea0003800200 */
.L_x_7:
[----:B------:R-:W-:Y:S05]  /*0d20*/  @!P5 BRA `(.L_x_6) ;  /* 0x0000000000c0d947 */ /* 0x000fea0003800000 */
[----:B------:R-:W-:Y:S01]  /*0d30*/  ISETP.NE.AND P0, PT, R18, 0x1, PT ;  /* 0x000000011200780c */ /* 0x000fe20003f05270 */
[----:B------:R-:W-:Y:S01]  /*0d40*/  BSSY.RECONVERGENT B2, `(.L_x_9) ;  /* 0x000001d000027945 */ /* 0x000fe20003800200 */
[----:B------:R-:W-:-:S11]  /*0d50*/  LOP3.LUT P2, RZ, R4, 0x1, RZ, 0xc0, !PT ;  /* 0x0000000104ff7812 */ /* 0x000fd6000784c0ff */
[----:B------:R-:W-:Y:S05]  /*0d60*/  @!P0 BRA `(.L_x_10) ;  /* 0x0000000000688947 */ /* 0x000fea0003800000 */
[----:B------:R-:W0:Y:S01]  /*0d70*/  LDCU.64 UR4, c[0x0][0x398] ;  /* 0x00007300ff0477ac */ /* 0x000e220008000a00 */
[C---:B------:R-:W-:Y:S01]  /*0d80*/  VIADD R13, R9.reuse, 0x1 ;  /* 0x00000001090d7836 */ /* 0x040fe20000000000 */
[----:B------:R-:W-:Y:S01]  /*0d90*/  LOP3.LUT R12, R9, R8, RZ, 0xfc, !PT ;  /* 0x00000008090c7212 */ /* 0x000fe200078efcff */
[----:B------:R-:W1:Y:S01]  /*0da0*/  LDC.64 R14, c[0x0][0x380] ;  /* 0x0000e000ff0e7b82 */ /* 0x000e620000000a00 */
[C---:B0-----:R-:W-:Y:S01]  /*0db0*/  ISETP.GE.AND P1, PT, R8.reuse, UR5, PT ;  /* 0x0000000508007c0c */ /* 0x041fe2000bf26270 */
[----:B------:R-:W-:-:S03]  /*0dc0*/  IMAD R19, R8, UR4, R9 ;  /* 0x0000000408137c24 */ /* 0x000fc6000f8e0209 */
[----:B------:R-:W-:Y:S01]  /*0dd0*/  ISETP.GE.OR P0, PT, R9, UR4, P1 ;  /* 0x0000000409007c0c */ /* 0x000fe20008f06670 */
[----:B------:R-:W-:Y:S01]  /*0de0*/  IMAD R19, R19, 0x3, R6 ;  /* 0x0000000313137824 */ /* 0x000fe200078e0206 */
[C---:B------:R-:W-:Y:S02]  /*0df0*/  ISETP.GE.OR P1, PT, R13.reuse, UR4, P1 ;  /* 0x000000040d007c0c */ /* 0x040fe40008f26670 */
[----:B------:R-:W-:Y:S01]  /*0e00*/  LOP3.LUT R13, R13, R8, RZ, 0xfc, !PT ;  /* 0x000000080d0d7212 */ /* 0x000fe200078efcff */
[----:B-1----:R-:W-:Y:S01]  /*0e10*/  IMAD.WIDE R14, R19, 0x4, R14 ;  /* 0x00000004130e7825 */ /* 0x002fe200078e020e */
[----:B------:R-:W-:Y:S02]  /*0e20*/  ISETP.LT.OR P0, PT, R12, RZ, P0 ;  /* 0x000000ff0c00720c */ /* 0x000fe40000701670 */
[----:B------:R-:W-:-:S11]  /*0e30*/  ISETP.LT.OR P1, PT, R13, RZ, P1 ;  /* 0x000000ff0d00720c */ /* 0x000fd60000f21670 */
[----:B------:R-:W0:Y:S01]  /*0e40*/  @!P0 LDC.64 R16, c[0x0][0x390] ;  /* 0x0000e400ff108b82 */ /* 0x000e220000000a00 */
[C---:B------:R-:W-:Y:S01]  /*0e50*/  @!P0 IMAD.IADD R21, R10.reuse, 0x1, R9 ;  /* 0x000000010a158824 */ /* 0x040fe200078e0209 */
[----:B------:R-:W-:Y:S01]  /*0e60*/  @!P1 IADD3 R23, PT, PT, R10, R9, RZ ;  /* 0x000000090a179210 */ /* 0x000fe20007ffe0ff */
[----:B------:R-:W2:Y:S04]  /*0e70*/  @!P0 LDG.E R19, desc[UR6][R14.64] ;  /* 0x000000060e138981 */ /* 0x000ea8000c1e1900 */
[----:B------:R-:W3:Y:S01]  /*0e80*/  @!P1 LDG.E R20, desc[UR6][R14.64+0xc] ;  /* 0x00000c060e149981 */ /* 0x000ee2000c1e1900 */
[----:B------:R-:W1:Y:S01]  /*0e90*/  @!P1 LDC.64 R12, c[0x0][0x390] ;  /* 0x0000e400ff0c9b82 */ /* 0x000e620000000a00 */
[----:B0-----:R-:W-:-:S06]  /*0ea0*/  @!P0 IMAD.WIDE R16, R21, 0x4, R16 ;  /* 0x0000000415108825 */ /* 0x001fcc00078e0210 */
[----:B------:R-:W2:Y:S01]  /*0eb0*/  @!P0 LDG.E R17, desc[UR6][R16.64] ;  /* 0x0000000610118981 */ /* 0x000ea2000c1e1900 */
[----:B-1----:R-:W-:-:S06]  /*0ec0*/  @!P1 IMAD.WIDE R12, R23, 0x4, R12 ;  /* 0x00000004170c9825 */ /* 0x002fcc00078e020c */
[----:B------:R-:W3:Y:S01]  /*0ed0*/  @!P1 LDG.E R13, desc[UR6][R12.64+0x4] ;  /* 0x000004060c0d9981 */ /* 0x000ee2000c1e1900 */
[----:B------:R-:W-:Y:S02]  /*0ee0*/  VIADD R9, R9, 0x2 ;  /* 0x0000000209097836 */ /* 0x000fe40000000000 */
[----:B--2---:R-:W-:-:S04]  /*0ef0*/  @!P0 IMAD R2, R17, R19, R2 ;  /* 0x0000001311028224 */ /* 0x004fc800078e0202 */
[----:B---3--:R-:W-:-:S07]  /*0f00*/  @!P1 IMAD R2, R13, R20, R2 ;  /* 0x000000140d029224 */ /* 0x008fce00078e0202 */
.L_x_10:
[----:B------:R-:W-:Y:S05]  /*0f10*/  BSYNC.RECONVERGENT B2 ;  /* 0x0000000000027941 */ /* 0x000fea0003800200 */
.L_x_9:
[----:B------:R-:W-:Y:S05]  /*0f20*/  @!P2 BRA `(.L_x_6) ;  /* 0x000000000040a947 */ /* 0x000fea0003800000 */
[----:B------:R-:W0:Y:S02]  /*0f30*/  LDC.64 R12, c[0x0][0x398] ;  /* 0x0000e600ff0c7b82 */ /* 0x000e240000000a00 */
[----:B0-----:R-:W-:Y:S02]  /*0f40*/  ISETP.GE.AND P0, PT, R8, R13, PT ;  /* 0x0000000d0800720c */ /* 0x001fe40003f06270 */
[C---:B------:R-:W-:Y:S02]  /*0f50*/  LOP3.LUT R13, R9.reuse, R8, RZ, 0xfc, !PT ;  /* 0x00000008090d7212 */ /* 0x040fe400078efcff */
[----:B------:R-:W-:-:S04]  /*0f60*/  ISETP.GE.OR P0, PT, R9, R12, P0 ;  /* 0x0000000c0900720c */ /* 0x000fc80000706670 */
[----:B------:R-:W-:-:S13]  /*0f70*/  ISETP.LT.OR P0, PT, R13, RZ, P0 ;  /* 0x000000ff0d00720c */ /* 0x000fda0000701670 */
[----:B------:R-:W-:Y:S05]  /*0f80*/  @P0 BRA `(.L_x_6) ;  /* 0x0000000000280947 */ /* 0x000fea0003800000 */
[----:B------:R-:W0:Y:S01]  /*0f90*/  LDC.64 R14, c[0x0][0x390] ;  /* 0x0000e400ff0e7b82 */ /* 0x000e220000000a00 */
[--C-:B------:R-:W-:Y:S02]  /*0fa0*/  IMAD R13, R8, R12, R9.reuse ;  /* 0x0000000c080d7224 */ /* 0x100fe400078e0209 */
[----:B------:R-:W-:Y:S02]  /*0fb0*/  IMAD.IADD R9, R10, 0x1, R9 ;  /* 0x000000010a097824 */ /* 0x000fe400078e0209 */
[----:B------:R-:W-:-:S03]  /*0fc0*/  IMAD R13, R13, 0x3, R6 ;  /* 0x000000030d0d7824 */ /* 0x000fc600078e0206 */
[----:B------:R-:W1:Y:S01]  /*0fd0*/  LDC.64 R16, c[0x0][0x380] ;  /* 0x0000e000ff107b82 */ /* 0x000e620000000a00 */
[----:B0-----:R-:W-:-:S06]  /*0fe0*/  IMAD.WIDE R14, R9, 0x4, R14 ;  /* 0x00000004090e7825 */ /* 0x001fcc00078e020e */
[----:B------:R-:W2:Y:S01]  /*0ff0*/  LDG.E R15, desc[UR6][R14.64] ;  /* 0x000000060e0f7981 */ /* 0x000ea2000c1e1900 */
[----:B-1----:R-:W-:-:S06]  /*1000*/  IMAD.WIDE R16, R13, 0x4, R16 ;  /* 0x000000040d107825 */ /* 0x002fcc00078e0210 */
[----:B------:R-:W2:Y:S02]  /*1010*/  LDG.E R16, desc[UR6][R16.64] ;  /* 0x0000000610107981 */ /* 0x000ea4000c1e1900 */
[----:B--2---:R-:W-:-:S07]  /*1020*/  IMAD R2, R15, R16, R2 ;  /* 0x000000100f027224 */ /* 0x004fce00078e0202 */
.L_x_6:
[----:B------:R-:W-:Y:S05]  /*1030*/  BSYNC.RECONVERGENT B1 ;  /* 0x0000000000017941 */ /* 0x000fea0003800200 */
.L_x_5:
[----:B------:R-:W0:Y:S01]  /*1040*/  LDCU UR4, c[0x0][0x3a0] ;  /* 0x00007400ff0477ac */ /* 0x000e220008000800 */
[----:B------:R-:W-:Y:S01]  /*1050*/  VIADD R8, R8, 0x1 ;  /* 0x0000000108087836 */ /* 0x000fe20000000000 */
[----:B0-----:R-:W-:-:S04]  /*1060*/  IADD3 R9, PT, PT, R5, UR4, RZ ;  /* 0x0000000405097c10 */ /* 0x001fc8000fffe0ff */
[----:B------:R-:W-:-:S13]  /*1070*/  ISETP.GE.AND P0, PT, R8, R9, PT ;  /* 0x000000090800720c */ /* 0x000fda0003f06270 */
[----:B------:R-:W-:Y:S05]  /*1080*/  @!P0 BRA `(.L_x_11) ;  /* 0xfffffff400248947 */ /* 0x000fea000383ffff */
[----:B------:R-:W-:Y:S05]  /*1090*/  BSYNC.RECONVERGENT B0 ;  /* 0x0000000000007941 */ /* 0x000fea0003800200 */
.L_x_0:
[----:B------:R-:W0:Y:S01]  /*10a0*/  LDC R8, c[0x0][0x3a4] ;  /* 0x0000e900ff087b82 */ /* 0x000e220000000800 */
[----:B------:R-:W-:-:S07]  /*10b0*/  IMAD.MOV.U32 R7, RZ, RZ, R2 ;  /* 0x000000ffff077224 */ /* 0x000fce00078e0002 */
[----:B------:R-:W1:Y:S01]  /*10c0*/  LDC.64 R4, c[0x0][0x388] ;  /* 0x0000e200ff047b82 */ /* 0x000e620000000a00 */
[----:B0-----:R-:W-:-:S13]  /*10d0*/  ISETP.NE.AND P0, PT, R8, RZ, PT ;  /* 0x000000ff0800720c */ /* 0x001fda0003f05270 */
[----:B-1----:R-:W-:Y:S05]  /*10e0*/  @!P0 BRA `(.L_x_12) ;  /* 0x0000000000608947 */ /* 0x002fea0003800000 */
[----:B------:R-:W-:-:S04]  /*10f0*/  IABS R9, R8 ;  /* 0x0000000800097213 */ /* 0x000fc80000000000 */
[----:B------:R-:W0:Y:S08]  /*1100*/  I2F.RP R6, R9 ;  /* 0x0000000900067306 */ /* 0x000e300000209400 */
[----:B0-----:R-:W0:Y:S02]  /*1110*/  MUFU.RCP R6, R6 ;  /* 0x0000000600067308 */ /* 0x001e240000001000 */
[----:B0-----:R-:W-:-:S06]  /*1120*/  VIADD R2, R6, 0xffffffe ;  /* 0x0ffffffe06027836 */ /* 0x001fcc0000000000 */
[----:B------:R0:W1:Y:S02]  /*1130*/  F2I.FTZ.U32.TRUNC.NTZ R3, R2 ;  /* 0x0000000200037305 */ /* 0x000064000021f000 */
[----:B0-----:R-:W-:Y:S02]  /*1140*/  HFMA2 R2, -RZ, RZ, 0, 0 ;  /* 0x00000000ff027431 */ /* 0x001fe400000001ff */
[----:B-1----:R-:W-:-:S04]  /*1150*/  IMAD.MOV R10, RZ, RZ, -R3 ;  /* 0x000000ffff0a7224 */ /* 0x002fc800078e0a03 */
[----:B------:R-:W-:Y:S01]  /*1160*/  IMAD R11, R10, R9, RZ ;  /* 0x000000090a0b7224 */ /* 0x000fe200078e02ff */
[----:B------:R-:W-:-:S03]  /*1170*/  IABS R10, R7 ;  /* 0x00000007000a7213 */ /* 0x000fc60000000000 */
[----:B------:R-:W-:Y:S01]  /*1180*/  IMAD.HI.U32 R3, R3, R11, R2 ;  /* 0x0000000b03037227 */ /* 0x000fe200078e0002 */
[----:B------:R-:W-:-:S04]  /*1190*/  LOP3.LUT R2, R7, R8, RZ, 0x3c, !PT ;  /* 0x0000000807027212 */ /* 0x000fc800078e3cff */
[----:B------:R-:W-:Y:S01]  /*11a0*/  ISETP.GE.AND P2, PT, R2, RZ, PT ;  /* 0x000000ff0200720c */ /* 0x000fe20003f46270 */
[----:B------:R-:W-:-:S04]  /*11b0*/  IMAD.HI.U32 R3, R3, R10, RZ ;  /* 0x0000000a03037227 */ /* 0x000fc800078e00ff */
[----:B------:R-:W-:-:S04]  /*11c0*/  IMAD.MOV R6, RZ, RZ, -R3 ;  /* 0x000000ffff067224 */ /* 0x000fc800078e0a03 */
[----:B------:R-:W-:-:S05]  /*11d0*/  IMAD R6, R9, R6, R10 ;  /* 0x0000000609067224 */ /* 0x000fca00078e020a */
[----:B------:R-:W-:-:S13]  /*11e0*/  ISETP.GT.U32.AND P1, PT, R9, R6, PT ;  /* 0x000000060900720c */ /* 0x000fda0003f24070 */
[----:B------:R-:W-:Y:S02]  /*11f0*/  @!P1 IMAD.IADD R6, R6, 0x1, -R9 ;  /* 0x0000000106069824 */ /* 0x000fe400078e0a09 */
[----:B------:R-:W-:Y:S01]  /*1200*/  @!P1 VIADD R3, R3, 0x1 ;  /* 0x0000000103039836 */ /* 0x000fe20000000000 */
[----:B------:R-:W-:Y:S02]  /*1210*/  ISETP.NE.AND P1, PT, R8, RZ, PT ;  /* 0x000000ff0800720c */ /* 0x000fe40003f25270 */
[----:B------:R-:W-:-:S13]  /*1220*/  ISETP.GE.U32.AND P0, PT, R6, R9, PT ;  /* 0x000000090600720c */ /* 0x000fda0003f06070 */
[----:B------:R-:W-:-:S05]  /*1230*/  @P0 IADD3 R3, PT, PT, R3, 0x1, RZ ;  /* 0x0000000103030810 */ /* 0x000fca0007ffe0ff */
[----:B------:R-:W-:Y:S01]  /*1240*/  @!P2 IMAD.MOV R3, RZ, RZ, -R3 ;  /* 0x000000ffff03a224 */ /* 0x000fe200078e0a03 */
[----:B------:R-:W-:-:S05]  /*1250*/  @!P1 LOP3.LUT R3, RZ, R8, RZ, 0x33, !PT ;  /* 0x00000008ff039212 */ /* 0x000fca00078e33ff */
[----:B------:R-:W-:-:S07]  /*1260*/  IMAD.MOV.U32 R7, RZ, RZ, R3 ;  /* 0x000000ffff077224 */ /* 0x000fce00078e0003 */
.L_x_12:
[----:B------:R-:W-:Y:S01]  /*1270*/  VIMNMX R2, PT, PT, RZ, R7, !PT ;  /* 0x00000007ff027248 */ /* 0x000fe20007fe0100 */
[----:B------:R-:W-:-:S03]  /*1280*/  IMAD.WIDE R4, R0, 0x4, R4 ;  /* 0x0000000400047825 */ /* 0x000fc600078e0204 */
[----:B------:R-:W-:-:S05]  /*1290*/  VIMNMX R3, PT, PT, R2, 0xff, PT ;  /* 0x000000ff02037848 */ /* 0x000fca0003fe0100 */
[----:B------:R-:W-:Y:S01]  /*12a0*/  STG.E desc[UR6][R4.64], R3 ;  /* 0x0000000304007986 */ /* 0x000fe2000c101906 */
[----:B------:R-:W-:Y:S05]  /*12b0*/  EXIT ;  /* 0x000000000000794d */ /* 0x000fea0003800000 */
.L_x_13:
[----:B------:R-:W-:-:S00]  /*12c0*/  BRA `(.L_x_13) ;  /* 0xfffffffc00fc7947 */ /* 0x000fc0000383ffff */
[----:B------:R-:W-:-:S00]  /*12d0*/  NOP ;  /* 0x0000000000007918 */ /* 0x000fc00000000000 */
        /* <DEDUP_REMOVED lines=10> */
.L_x_14:


//--------------------- .nv.shared.reserved.0     --------------------------
	.section	.nv.shared.reserved.0,"aw",@nobits
	.weak		__nv_reservedSMEM_offset_0_alias
	.size		__nv_reservedSMEM_offset_0_alias, 0, 64
	.other		__nv_reservedSMEM_offset_0_alias,@"STO_CUDA_RESERVED_SHARED STV_DEFAULT"
__nv_reservedSMEM_offset_0_alias:
	.zero		0
	.zero		64


//--------------------- .nv.constant0._Z8smoothenPiS_S_iiii --------------------------
	.section	.nv.constant0._Z8smoothenPiS_S_iiii,"a",@progbits
	.sectionflags	@""
	.align	4
.nv.constant0._Z8smoothenPiS_S_iiii:
	.zero		936


//--------------------- SYMBOLS --------------------------

	.type		.nv.reservedSmem.offset0,@object
	.size		.nv.reservedSmem.offset0,0x4
